//
// Generated by NVIDIA NVVM Compiler
//
// Compiler Build ID: CL-36424714
// Cuda compilation tools, release 13.0, V13.0.88
// Based on NVVM 20.0.0
//

.version 9.0
.target sm_100
.address_size 64

	// .globl	_Z26MatrixMultiplyKernelDevicePfS_S_i

.visible .entry _Z26MatrixMultiplyKernelDevicePfS_S_i(
	.param .u64 .ptr .align 1 _Z26MatrixMultiplyKernelDevicePfS_S_i_param_0,
	.param .u64 .ptr .align 1 _Z26MatrixMultiplyKernelDevicePfS_S_i_param_1,
	.param .u64 .ptr .align 1 _Z26MatrixMultiplyKernelDevicePfS_S_i_param_2,
	.param .u32 _Z26MatrixMultiplyKernelDevicePfS_S_i_param_3
)
{
	.reg .pred 	%p<11>;
	.reg .b32 	%r<37>;
	.reg .b32 	%f<112>;
	.reg .b64 	%rd<31>;

	ld.param.u64 	%rd11, [_Z26MatrixMultiplyKernelDevicePfS_S_i_param_0];
	ld.param.u64 	%rd12, [_Z26MatrixMultiplyKernelDevicePfS_S_i_param_1];
	ld.param.u64 	%rd10, [_Z26MatrixMultiplyKernelDevicePfS_S_i_param_2];
	ld.param.u32 	%r23, [_Z26MatrixMultiplyKernelDevicePfS_S_i_param_3];
	cvta.to.global.u64 	%rd1, %rd11;
	cvta.to.global.u64 	%rd2, %rd12;
	mov.u32 	%r24, %tid.x;
	mov.u32 	%r25, %ctaid.x;
	mov.u32 	%r26, %ntid.x;
	mad.lo.s32 	%r1, %r25, %r26, %r24;
	setp.ge.s32 	%p1, %r1, %r23;
	@%p1 bra 	$L__BB0_15;
	setp.lt.s32 	%p2, %r23, 1;
	mov.f32 	%f111, 0f00000000;
	@%p2 bra 	$L__BB0_14;
	mul.lo.s32 	%r2, %r23, %r1;
	and.b32  	%r3, %r23, 15;
	setp.lt.u32 	%p3, %r23, 16;
	mov.f32 	%f111, 0f00000000;
	mov.b32 	%r33, 0;
	@%p3 bra 	$L__BB0_5;
	and.b32  	%r33, %r23, 2147483632;
	neg.s32 	%r31, %r33;
	add.s64 	%rd3, %rd2, 32;
	add.s64 	%rd29, %rd1, 32;
	mov.f32 	%f111, 0f00000000;
	mov.u32 	%r30, %r2;
$L__BB0_4:
	.pragma "nounroll";
	mul.wide.s32 	%rd13, %r30, 4;
	add.s64 	%rd14, %rd3, %rd13;
	ld.global.f32 	%f18, [%rd14+-32];
	ld.global.f32 	%f19, [%rd29+-32];
	fma.rn.f32 	%f20, %f18, %f19, %f111;
	ld.global.f32 	%f21, [%rd14+-28];
	ld.global.f32 	%f22, [%rd29+-28];
	fma.rn.f32 	%f23, %f21, %f22, %f20;
	ld.global.f32 	%f24, [%rd14+-24];
	ld.global.f32 	%f25, [%rd29+-24];
	fma.rn.f32 	%f26, %f24, %f25, %f23;
	ld.global.f32 	%f27, [%rd14+-20];
	ld.global.f32 	%f28, [%rd29+-20];
	fma.rn.f32 	%f29, %f27, %f28, %f26;
	ld.global.f32 	%f30, [%rd14+-16];
	ld.global.f32 	%f31, [%rd29+-16];
	fma.rn.f32 	%f32, %f30, %f31, %f29;
	ld.global.f32 	%f33, [%rd14+-12];
	ld.global.f32 	%f34, [%rd29+-12];
	fma.rn.f32 	%f35, %f33, %f34, %f32;
	ld.global.f32 	%f36, [%rd14+-8];
	ld.global.f32 	%f37, [%rd29+-8];
	fma.rn.f32 	%f38, %f36, %f37, %f35;
	ld.global.f32 	%f39, [%rd14+-4];
	ld.global.f32 	%f40, [%rd29+-4];
	fma.rn.f32 	%f41, %f39, %f40, %f38;
	ld.global.f32 	%f42, [%rd14];
	ld.global.f32 	%f43, [%rd29];
	fma.rn.f32 	%f44, %f42, %f43, %f41;
	ld.global.f32 	%f45, [%rd14+4];
	ld.global.f32 	%f46, [%rd29+4];
	fma.rn.f32 	%f47, %f45, %f46, %f44;
	ld.global.f32 	%f48, [%rd14+8];
	ld.global.f32 	%f49, [%rd29+8];
	fma.rn.f32 	%f50, %f48, %f49, %f47;
	ld.global.f32 	%f51, [%rd14+12];
	ld.global.f32 	%f52, [%rd29+12];
	fma.rn.f32 	%f53, %f51, %f52, %f50;
	ld.global.f32 	%f54, [%rd14+16];
	ld.global.f32 	%f55, [%rd29+16];
	fma.rn.f32 	%f56, %f54, %f55, %f53;
	ld.global.f32 	%f57, [%rd14+20];
	ld.global.f32 	%f58, [%rd29+20];
	fma.rn.f32 	%f59, %f57, %f58, %f56;
	ld.global.f32 	%f60, [%rd14+24];
	ld.global.f32 	%f61, [%rd29+24];
	fma.rn.f32 	%f62, %f60, %f61, %f59;
	ld.global.f32 	%f63, [%rd14+28];
	ld.global.f32 	%f64, [%rd29+28];
	fma.rn.f32 	%f111, %f63, %f64, %f62;
	add.s32 	%r31, %r31, 16;
	add.s32 	%r30, %r30, 16;
	add.s64 	%rd29, %rd29, 64;
	setp.ne.s32 	%p4, %r31, 0;
	@%p4 bra 	$L__BB0_4;
$L__BB0_5:
	setp.eq.s32 	%p5, %r3, 0;
	@%p5 bra 	$L__BB0_14;
	and.b32  	%r11, %r23, 7;
	setp.lt.u32 	%p6, %r3, 8;
	@%p6 bra 	$L__BB0_8;
	add.s32 	%r28, %r33, %r2;
	mul.wide.s32 	%rd15, %r28, 4;
	add.s64 	%rd16, %rd2, %rd15;
	ld.global.f32 	%f66, [%rd16];
	mul.wide.u32 	%rd17, %r33, 4;
	add.s64 	%rd18, %rd1, %rd17;
	ld.global.f32 	%f67, [%rd18];
	fma.rn.f32 	%f68, %f66, %f67, %f111;
	ld.global.f32 	%f69, [%rd16+4];
	ld.global.f32 	%f70, [%rd18+4];
	fma.rn.f32 	%f71, %f69, %f70, %f68;
	ld.global.f32 	%f72, [%rd16+8];
	ld.global.f32 	%f73, [%rd18+8];
	fma.rn.f32 	%f74, %f72, %f73, %f71;
	ld.global.f32 	%f75, [%rd16+12];
	ld.global.f32 	%f76, [%rd18+12];
	fma.rn.f32 	%f77, %f75, %f76, %f74;
	ld.global.f32 	%f78, [%rd16+16];
	ld.global.f32 	%f79, [%rd18+16];
	fma.rn.f32 	%f80, %f78, %f79, %f77;
	ld.global.f32 	%f81, [%rd16+20];
	ld.global.f32 	%f82, [%rd18+20];
	fma.rn.f32 	%f83, %f81, %f82, %f80;
	ld.global.f32 	%f84, [%rd16+24];
	ld.global.f32 	%f85, [%rd18+24];
	fma.rn.f32 	%f86, %f84, %f85, %f83;
	ld.global.f32 	%f87, [%rd16+28];
	ld.global.f32 	%f88, [%rd18+28];
	fma.rn.f32 	%f111, %f87, %f88, %f86;
	add.s32 	%r33, %r33, 8;
$L__BB0_8:
	setp.eq.s32 	%p7, %r11, 0;
	@%p7 bra 	$L__BB0_14;
	and.b32  	%r14, %r23, 3;
	setp.lt.u32 	%p8, %r11, 4;
	@%p8 bra 	$L__BB0_11;
	add.s32 	%r29, %r33, %r2;
	mul.wide.s32 	%rd19, %r29, 4;
	add.s64 	%rd20, %rd2, %rd19;
	ld.global.f32 	%f90, [%rd20];
	mul.wide.u32 	%rd21, %r33, 4;
	add.s64 	%rd22, %rd1, %rd21;
	ld.global.f32 	%f91, [%rd22];
	fma.rn.f32 	%f92, %f90, %f91, %f111;
	ld.global.f32 	%f93, [%rd20+4];
	ld.global.f32 	%f94, [%rd22+4];
	fma.rn.f32 	%f95, %f93, %f94, %f92;
	ld.global.f32 	%f96, [%rd20+8];
	ld.global.f32 	%f97, [%rd22+8];
	fma.rn.f32 	%f98, %f96, %f97, %f95;
	ld.global.f32 	%f99, [%rd20+12];
	ld.global.f32 	%f100, [%rd22+12];
	fma.rn.f32 	%f111, %f99, %f100, %f98;
	add.s32 	%r33, %r33, 4;
$L__BB0_11:
	setp.eq.s32 	%p9, %r14, 0;
	@%p9 bra 	$L__BB0_14;
	mul.wide.u32 	%rd23, %r33, 4;
	add.s64 	%rd30, %rd1, %rd23;
	add.s32 	%r36, %r33, %r2;
	neg.s32 	%r35, %r14;
$L__BB0_13:
	.pragma "nounroll";
	mul.wide.s32 	%rd24, %r36, 4;
	add.s64 	%rd25, %rd2, %rd24;
	ld.global.f32 	%f101, [%rd25];
	ld.global.f32 	%f102, [%rd30];
	fma.rn.f32 	%f111, %f101, %f102, %f111;
	add.s64 	%rd30, %rd30, 4;
	add.s32 	%r36, %r36, 1;
	add.s32 	%r35, %r35, 1;
	setp.ne.s32 	%p10, %r35, 0;
	@%p10 bra 	$L__BB0_13;
$L__BB0_14:
	cvta.to.global.u64 	%rd26, %rd10;
	mul.wide.s32 	%rd27, %r1, 4;
	add.s64 	%rd28, %rd26, %rd27;
	st.global.f32 	[%rd28], %f111;
$L__BB0_15:
	ret;

}


// ===== COMPILED SASS (sm_100) =====

	.target	sm_100

	.elftype	@"ET_EXEC"


//--------------------- .note.nv.tkinfo           --------------------------
	.section	.note.nv.tkinfo,"",@"SHT_NOTE"
	.sectionflags	@"SHF_NOTE_NV_TKINFO"
	.tkinfo
        /*0018*/ 	.word	0x00000002
        /*0030*/ 	.string	""
        /*0030*/ 	.string	"ptxas"
        /*0030*/ 	.string	"Cuda compilation tools, release 13.0, V13.0.88"
        /*0030*/ 	.string	"Build cuda_13.0.r13.0/compiler.36424714_0"
        /*0030*/ 	.string	"-arch sm_100 -m 64 "



//--------------------- .note.nv.cuinfo           --------------------------
	.section	.note.nv.cuinfo,"",@"SHT_NOTE"
	.sectionflags	@"SHF_NOTE_NV_CUINFO"
        /*0018*/ 	.short	0x0002
        /*001a*/ 	.short	0x0064
        /*001c*/ 	.short	0x0082
	.zero		2


//--------------------- .nv.info                  --------------------------
	.section	.nv.info,"",@"SHT_CUDA_INFO"
	.align	4


	//----- nvinfo : EIATTR_REGCOUNT
	.align		4
        /*0000*/ 	.byte	0x04, 0x2f
        /*0002*/ 	.short	(.L_1 - .L_0)
	.align		4
.L_0:
        /*0004*/ 	.word	index@(_Z26MatrixMultiplyKernelDevicePfS_S_i)
        /*0008*/ 	.word	0x0000001e


	//----- nvinfo : EIATTR_FRAME_SIZE
	.align		4
.L_1:
        /*000c*/ 	.byte	0x04, 0x11
        /*000e*/ 	.short	(.L_3 - .L_2)
	.align		4
.L_2:
        /*0010*/ 	.word	index@(_Z26MatrixMultiplyKernelDevicePfS_S_i)
        /*0014*/ 	.word	0x00000000


	//----- nvinfo : EIATTR_MIN_STACK_SIZE
	.align		4
.L_3:
        /*0018*/ 	.byte	0x04, 0x12
        /*001a*/ 	.short	(.L_5 - .L_4)
	.align		4
.L_4:
        /*001c*/ 	.word	index@(_Z26MatrixMultiplyKernelDevicePfS_S_i)
        /*0020*/ 	.word	0x00000000
.L_5:


//--------------------- .nv.compat                --------------------------
	.section	.nv.compat,"",@"SHT_CUDA_COMPAT_INFO"
	.align	4
        /*0000*/ 	.byte	0x02, 0x09, 0x00, 0x00, 0x02, 0x02, 0x01, 0x00, 0x02, 0x05, 0x05, 0x00, 0x03, 0x07, 0x01, 0x01
        /*0010*/ 	.byte	0x02, 0x03, 0x00, 0x00, 0x02, 0x06, 0x01, 0x00, 0x04, 0x0b, 0x08, 0x00, 0x09, 0x00, 0x00, 0x00
        /*0020*/ 	.byte	0x00, 0x00, 0x00, 0x00


//--------------------- .nv.info._Z26MatrixMultiplyKernelDevicePfS_S_i --------------------------
	.section	.nv.info._Z26MatrixMultiplyKernelDevicePfS_S_i,"",@"SHT_CUDA_INFO"
	.sectionflags	@""
	.align	4


	//----- nvinfo : EIATTR_CUDA_API_VERSION
	.align		4
        /*0000*/ 	.byte	0x04, 0x37
        /*0002*/ 	.short	(.L_7 - .L_6)
.L_6:
        /*0004*/ 	.word	0x00000082


	//----- nvinfo : EIATTR_KPARAM_INFO
	.align		4
.L_7:
        /*0008*/ 	.byte	0x04, 0x17
        /*000a*/ 	.short	(.L_9 - .L_8)
.L_8:
        /*000c*/ 	.word	0x00000000
        /*0010*/ 	.short	0x0003
        /*0012*/ 	.short	0x0018
        /*0014*/ 	.byte	0x00, 0xf0, 0x11, 0x00


	//----- nvinfo : EIATTR_KPARAM_INFO
	.align		4
.L_9:
        /*0018*/ 	.byte	0x04, 0x17
        /*001a*/ 	.short	(.L_11 - .L_10)
.L_10:
        /*001c*/ 	.word	0x00000000
        /*0020*/ 	.short	0x0002
        /*0022*/ 	.short	0x0010
        /*0024*/ 	.byte	0x00, 0xf5, 0x21, 0x00


	//----- nvinfo : EIATTR_KPARAM_INFO
	.align		4
.L_11:
        /*0028*/ 	.byte	0x04, 0x17
        /*002a*/ 	.short	(.L_13 - .L_12)
.L_12:
        /*002c*/ 	.word	0x00000000
        /*0030*/ 	.short	0x0001
        /*0032*/ 	.short	0x0008
        /*0034*/ 	.byte	0x00, 0xf5, 0x21, 0x00


	//----- nvinfo : EIATTR_KPARAM_INFO
	.align		4
.L_13:
        /*0038*/ 	.byte	0x04, 0x17
        /*003a*/ 	.short	(.L_15 - .L_14)
.L_14:
        /*003c*/ 	.word	0x00000000
        /*0040*/ 	.short	0x0000
        /*0042*/ 	.short	0x0000
        /*0044*/ 	.byte	0x00, 0xf5, 0x21, 0x00


	//----- nvinfo : EIATTR_SPARSE_MMA_MASK
	.align		4
.L_15:
        /*0048*/ 	.byte	0x03, 0x50
        /*004a*/ 	.short	0x0000


	//----- nvinfo : EIATTR_MAXREG_COUNT
	.align		4
        /*004c*/ 	.byte	0x03, 0x1b
        /*004e*/ 	.short	0x00ff


	//----- nvinfo : EIATTR_MERCURY_ISA_VERSION
	.align		4
        /*0050*/ 	.byte	0x03, 0x5f
        /*0052*/ 	.short	0x0101


	//----- nvinfo : EIATTR_VRC_CTA_INIT_COUNT
	.align		4
        /*0054*/ 	.byte	0x02, 0x4a
	.zero		1
	.zero		1


	//----- nvinfo : EIATTR_EXIT_INSTR_OFFSETS
	.align		4
        /*0058*/ 	.byte	0x04, 0x1c
        /*005a*/ 	.short	(.L_17 - .L_16)


	//   ....[0]....
.L_16:
        /*005c*/ 	.word	0x00000070


	//   ....[1]....
        /*0060*/ 	.word	0x00000a80


	//----- nvinfo : EIATTR_CBANK_PARAM_SIZE
	.align		4
.L_17:
        /*0064*/ 	.byte	0x03, 0x19
        /*0066*/ 	.short	0x001c


	//----- nvinfo : EIATTR_PARAM_CBANK
	.align		4
        /*0068*/ 	.byte	0x04, 0x0a
        /*006a*/ 	.short	(.L_19 - .L_18)
	.align		4
.L_18:
        /*006c*/ 	.word	index@(.nv.constant0._Z26MatrixMultiplyKernelDevicePfS_S_i)
        /*0070*/ 	.short	0x0380
        /*0072*/ 	.short	0x001c


	//----- nvinfo : EIATTR_SW_WAR
	.align		4
.L_19:
        /*0074*/ 	.byte	0x04, 0x36
        /*0076*/ 	.short	(.L_21 - .L_20)
.L_20:
        /*0078*/ 	.word	0x00000008
.L_21:


//--------------------- .nv.callgraph             --------------------------
	.section	.nv.callgraph,"",@"SHT_CUDA_CALLGRAPH"
	.align	4
	.sectionentsize	8
	.align		4
        /*0000*/ 	.word	0x00000000
	.align		4
        /*0004*/ 	.word	0xffffffff
	.align		4
        /*0008*/ 	.word	0x00000000
	.align		4
        /*000c*/ 	.word	0xfffffffe
	.align		4
        /*0010*/ 	.word	0x00000000
	.align		4
        /*0014*/ 	.word	0xfffffffd
	.align		4
        /*0018*/ 	.word	0x00000000
	.align		4
        /*001c*/ 	.word	0xfffffffc


//--------------------- .text._Z26MatrixMultiplyKernelDevicePfS_S_i --------------------------
	.section	.text._Z26MatrixMultiplyKernelDevicePfS_S_i,"ax",@progbits
	.align	128
        .global         _Z26MatrixMultiplyKernelDevicePfS_S_i
        .type           _Z26MatrixMultiplyKernelDevicePfS_S_i,@function
        .size           _Z26MatrixMultiplyKernelDevicePfS_S_i,(.L_x_7 - _Z26MatrixMultiplyKernelDevicePfS_S_i)
        .other          _Z26MatrixMultiplyKernelDevicePfS_S_i,@"STO_CUDA_ENTRY STV_DEFAULT"
_Z26MatrixMultiplyKernelDevicePfS_S_i:
.text._Z26MatrixMultiplyKernelDevicePfS_S_i:
[----:B------:R-:W-:Y:S01]  /*0000*/  LDC R1, c[0x0][0x37c] ;  /* 0x0000df00ff017b82 */ /* 0x000fe20000000800 */
[----:B------:R-:W0:Y:S07]  /*0010*/  S2R R0, SR_TID.X ;  /* 0x0000000000007919 */ /* 0x000e2e0000002100 */
[----:B------:R-:W0:Y:S01]  /*0020*/  S2UR UR4, SR_CTAID.X ;  /* 0x00000000000479c3 */ /* 0x000e220000002500 */
[----:B------:R-:W1:Y:S07]  /*0030*/  LDCU UR11, c[0x0][0x398] ;  /* 0x00007300ff0b77ac */ /* 0x000e6e0008000800 */
[----:B------:R-:W0:Y:S02]  /*0040*/  LDC R3, c[0x0][0x360] ;  /* 0x0000d800ff037b82 */ /* 0x000e240000000800 */
[----:B0-----:R-:W-:-:S05]  /*0050*/  IMAD R0, R3, UR4, R0 ;  /* 0x0000000403007c24 */ /* 0x001fca000f8e0200 */
[----:B-1----:R-:W-:-:S13]  /*0060*/  ISETP.GE.AND P0, PT, R0, UR11, PT ;  /* 0x0000000b00007c0c */ /* 0x002fda000bf06270 */
[----:B------:R-:W-:Y:S05]  /*0070*/  @P0 EXIT ;  /* 0x000000000000094d */ /* 0x000fea0003800000 */
[----:B------:R-:W-:Y:S01]  /*0080*/  UISETP.GE.AND UP0, UPT, UR11, 0x1, UPT ;  /* 0x000000010b00788c */ /* 0x000fe2000bf06270 */
[----:B------:R-:W-:Y:S01]  /*0090*/  HFMA2 R15, -RZ, RZ, 0, 0 ;  /* 0x00000000ff0f7431 */ /* 0x000fe200000001ff */
[----:B------:R-:W0:Y:S07]  /*00a0*/  LDCU.64 UR12, c[0x0][0x358] ;  /* 0x00006b00ff0c77ac */ /* 0x000e2e0008000a00 */
[----:B------:R-:W-:Y:S05]  /*00b0*/  BRA.U !UP0, `(.L_x_0) ;  /* 0x0000000908647547 */ /* 0x000fea000b800000 */
[----:B------:R-:W-:Y:S02]  /*00c0*/  UISETP.GE.U32.AND UP1, UPT, UR11, 0x10, UPT ;  /* 0x000000100b00788c */ /* 0x000fe4000bf26070 */
[----:B------:R-:W-:Y:S01]  /*00d0*/  IMAD R7, R0, UR11, RZ ;  /* 0x0000000b00077c24 */ /* 0x000fe2000f8e02ff */
[----:B------:R-:W-:Y:S01]  /*00e0*/  ULOP3.LUT UR8, UR11, 0xf, URZ, 0xc0, !UPT ;  /* 0x0000000f0b087892 */ /* 0x000fe2000f8ec0ff */
[----:B------:R-:W-:Y:S02]  /*00f0*/  MOV R15, RZ ;  /* 0x000000ff000f7202 */ /* 0x000fe40000000f00 */
[----:B------:R-:W-:Y:S01]  /*0100*/  MOV R8, RZ ;  /* 0x000000ff00087202 */ /* 0x000fe20000000f00 */
[----:B------:R-:W-:Y:S02]  /*0110*/  UISETP.NE.AND UP0, UPT, UR8, URZ, UPT ;  /* 0x000000ff0800728c */ /* 0x000fe4000bf05270 */
[----:B------:R-:W-:Y:S09]  /*0120*/  BRA.U !UP1, `(.L_x_1) ;  /* 0x0000000509147547 */ /* 0x000ff2000b800000 */
[----:B------:R-:W1:Y:S01]  /*0130*/  LDCU.128 UR4, c[0x0][0x380] ;  /* 0x00007000ff0477ac */ /* 0x000e620008000c00 */
[----:B------:R-:W-:Y:S02]  /*0140*/  MOV R15, RZ ;  /* 0x000000ff000f7202 */ /* 0x000fe40000000f00 */
[----:B------:R-:W-:Y:S01]  /*0150*/  MOV R6, R7 ;  /* 0x0000000700067202 */ /* 0x000fe20000000f00 */
[----:B------:R-:W-:-:S04]  /*0160*/  ULOP3.LUT UR9, UR11, 0x7ffffff0, URZ, 0xc0, !UPT ;  /* 0x7ffffff00b097892 */ /* 0x000fc8000f8ec0ff */
[----:B------:R-:W-:Y:S02]  /*0170*/  UIADD3 UR10, UPT, UPT, -UR9, URZ, URZ ;  /* 0x000000ff090a7290 */ /* 0x000fe4000fffe1ff */
[----:B------:R-:W-:Y:S01]  /*0180*/  MOV R8, UR9 ;  /* 0x0000000900087c02 */ /* 0x000fe20008000f00 */
[----:B-1----:R-:W-:Y:S02]  /*0190*/  UIADD3 UR4, UP2, UPT, UR4, 0x20, URZ ;  /* 0x0000002004047890 */ /* 0x002fe4000ff5e0ff */
[----:B------:R-:W-:Y:S02]  /*01a0*/  UIADD3 UR6, UP1, UPT, UR6, 0x20, URZ ;  /* 0x0000002006067890 */ /* 0x000fe4000ff3e0ff */
[----:B------:R-:W-:Y:S02]  /*01b0*/  UIADD3.X UR5, UPT, UPT, URZ, UR5, URZ, UP2, !UPT ;  /* 0x00000005ff057290 */ /* 0x000fe400097fe4ff */
[----:B------:R-:W-:Y:S01]  /*01c0*/  MOV R2, UR4 ;  /* 0x0000000400027c02 */ /* 0x000fe20008000f00 */
[----:B------:R-:W-:-:S03]  /*01d0*/  UIADD3.X UR7, UPT, UPT, URZ, UR7, URZ, UP1, !UPT ;  /* 0x00000007ff077290 */ /* 0x000fc60008ffe4ff */
[----:B------:R-:W-:-:S09]  /*01e0*/  MOV R3, UR5 ;  /* 0x0000000500037c02 */ /* 0x000fd20008000f00 */
.L_x_2:
[----:B------:R-:W-:Y:S01]  /*01f0*/  MOV R4, UR6 ;  /* 0x0000000600047c02 */ /* 0x000fe20008000f00 */
[----:B0-----:R-:W2:Y:S01]  /*0200*/  LDG.E R17, desc[UR12][R2.64+-0x20] ;  /* 0xffffe00c02117981 */ /* 0x001ea2000c1e1900 */
[----:B------:R-:W-:-:S03]  /*0210*/  MOV R5, UR7 ;  /* 0x0000000700057c02 */ /* 0x000fc60008000f00 */
[----:B------:R-:W3:Y:S01]  /*0220*/  LDG.E R25, desc[UR12][R2.64+-0x1c] ;  /* 0xffffe40c02197981 */ /* 0x000ee2000c1e1900 */
[----:B------:R-:W-:-:S03]  /*0230*/  IMAD.WIDE R4, R6, 0x4, R4 ;  /* 0x0000000406047825 */ /* 0x000fc600078e0204 */
[----:B------:R-:W4:Y:S04]  /*0240*/  LDG.E R19, desc[UR12][R2.64+-0x18] ;  /* 0xffffe80c02137981 */ /* 0x000f28000c1e1900 */
[----:B------:R-:W2:Y:S04]  /*0250*/  LDG.E R16, desc[UR12][R4.64+-0x20] ;  /* 0xffffe00c04107981 */ /* 0x000ea8000c1e1900 */
[----:B------:R-:W3:Y:S04]  /*0260*/  LDG.E R18, desc[UR12][R4.64+-0x1c] ;  /* 0xffffe40c04127981 */ /* 0x000ee8000c1e1900 */
[----:B------:R-:W4:Y:S04]  /*0270*/  LDG.E R20, desc[UR12][R4.64+-0x18] ;  /* 0xffffe80c04147981 */ /* 0x000f28000c1e1900 */
[----:B------:R-:W5:Y:S04]  /*0280*/  LDG.E R22, desc[UR12][R2.64+-0x14] ;  /* 0xffffec0c02167981 */ /* 0x000f68000c1e1900 */
        /* <DEDUP_REMOVED lines=8> */
[----:B------:R-:W5:Y:S01]  /*0310*/  LDG.E R14, desc[UR12][R4.64+-0x4] ;  /* 0xfffffc0c040e7981 */ /* 0x000f62000c1e1900 */
[----:B--2---:R-:W-:-:S03]  /*0320*/  FFMA R17, R16, R17, R15 ;  /* 0x0000001110117223 */ /* 0x004fc6000000000f */
[----:B------:R-:W2:Y:S04]  /*0330*/  LDG.E R15, desc[UR12][R2.64] ;  /* 0x0000000c020f7981 */ /* 0x000ea8000c1e1900 */
[----:B------:R-:W2:Y:S01]  /*0340*/  LDG.E R16, desc[UR12][R4.64] ;  /* 0x0000000c04107981 */ /* 0x000ea2000c1e1900 */
[----:B---3--:R-:W-:-:S03]  /*0350*/  FFMA R25, R18, R25, R17 ;  /* 0x0000001912197223 */ /* 0x008fc60000000011 */
[----:B------:R-:W3:Y:S01]  /*0360*/  LDG.E R17, desc[UR12][R2.64+0x4] ;  /* 0x0000040c02117981 */ /* 0x000ee2000c1e1900 */
[----:B----4-:R-:W-:-:S03]  /*0370*/  FFMA R26, R20, R19, R25 ;  /* 0x00000013141a7223 */ /* 0x010fc60000000019 */
[----:B------:R-:W3:Y:S04]  /*0380*/  LDG.E R18, desc[UR12][R4.64+0x4] ;  /* 0x0000040c04127981 */ /* 0x000ee8000c1e1900 */
[----:B------:R-:W4:Y:S01]  /*0390*/  LDG.E R20, desc[UR12][R2.64+0x8] ;  /* 0x0000080c02147981 */ /* 0x000f22000c1e1900 */
[----:B-----5:R-:W-:-:S03]  /*03a0*/  FFMA R25, R21, R22, R26 ;  /* 0x0000001615197223 */ /* 0x020fc6000000001a */
[----:B------:R-:W4:Y:S04]  /*03b0*/  LDG.E R19, desc[UR12][R4.64+0x8] ;  /* 0x0000080c04137981 */ /* 0x000f28000c1e1900 */
[----:B------:R-:W5:Y:S01]  /*03c0*/  LDG.E R22, desc[UR12][R2.64+0xc] ;  /* 0x00000c0c02167981 */ /* 0x000f62000c1e1900 */
[----:B------:R-:W-:-:S03]  /*03d0*/  FFMA R25, R24, R23, R25 ;  /* 0x0000001718197223 */ /* 0x000fc60000000019 */
[----:B------:R-:W5:Y:S04]  /*03e0*/  LDG.E R21, desc[UR12][R4.64+0xc] ;  /* 0x00000c0c04157981 */ /* 0x000f68000c1e1900 */
[----:B------:R-:W5:Y:S01]  /*03f0*/  LDG.E R24, desc[UR12][R2.64+0x10] ;  /* 0x0000100c02187981 */ /* 0x000f62000c1e1900 */
[----:B------:R-:W-:-:S03]  /*0400*/  FFMA R25, R10, R9, R25 ;  /* 0x000000090a197223 */ /* 0x000fc60000000019 */
[----:B------:R-:W5:Y:S04]  /*0410*/  LDG.E R23, desc[UR12][R4.64+0x10] ;  /* 0x0000100c04177981 */ /* 0x000f68000c1e1900 */
[----:B------:R-:W5:Y:S01]  /*0420*/  LDG.E R10, desc[UR12][R2.64+0x14] ;  /* 0x0000140c020a7981 */ /* 0x000f62000c1e1900 */
[----:B------:R-:W-:-:S03]  /*0430*/  FFMA R27, R12, R11, R25 ;  /* 0x0000000b0c1b7223 */ /* 0x000fc60000000019 */
[----:B------:R-:W5:Y:S04]  /*0440*/  LDG.E R9, desc[UR12][R4.64+0x14] ;  /* 0x0000140c04097981 */ /* 0x000f68000c1e1900 */
[----:B------:R-:W5:Y:S04]  /*0450*/  LDG.E R11, desc[UR12][R2.64+0x18] ;  /* 0x0000180c020b7981 */ /* 0x000f68000c1e1900 */
[----:B------:R-:W5:Y:S04]  /*0460*/  LDG.E R12, desc[UR12][R4.64+0x18] ;  /* 0x0000180c040c7981 */ /* 0x000f68000c1e1900 */
[----:B------:R-:W5:Y:S04]  /*0470*/  LDG.E R25, desc[UR12][R4.64+0x1c] ;  /* 0x00001c0c04197981 */ /* 0x000f68000c1e1900 */
[----:B------:R0:W5:Y:S01]  /*0480*/  LDG.E R26, desc[UR12][R2.64+0x1c] ;  /* 0x00001c0c021a7981 */ /* 0x000162000c1e1900 */
[----:B------:R-:W-:Y:S01]  /*0490*/  FFMA R13, R14, R13, R27 ;  /* 0x0000000d0e0d7223 */ /* 0x000fe2000000001b */
[----:B------:R-:W-:-:S04]  /*04a0*/  UIADD3 UR10, UPT, UPT, UR10, 0x10, URZ ;  /* 0x000000100a0a7890 */ /* 0x000fc8000fffe0ff */
[----:B------:R-:W-:Y:S01]  /*04b0*/  UISETP.NE.AND UP1, UPT, UR10, URZ, UPT ;  /* 0x000000ff0a00728c */ /* 0x000fe2000bf25270 */
[----:B0-----:R-:W-:Y:S02]  /*04c0*/  IADD3 R2, P0, PT, R2, 0x40, RZ ;  /* 0x0000004002027810 */ /* 0x001fe40007f1e0ff */
[----:B------:R-:W-:Y:S02]  /*04d0*/  IADD3 R6, PT, PT, R6, 0x10, RZ ;  /* 0x0000001006067810 */ /* 0x000fe40007ffe0ff */
[----:B------:R-:W-:Y:S01]  /*04e0*/  IADD3.X R3, PT, PT, RZ, R3, RZ, P0, !PT ;  /* 0x00000003ff037210 */ /* 0x000fe200007fe4ff */
[----:B--2---:R-:W-:-:S04]  /*04f0*/  FFMA R13, R16, R15, R13 ;  /* 0x0000000f100d7223 */ /* 0x004fc8000000000d */
[----:B---3--:R-:W-:-:S04]  /*0500*/  FFMA R18, R18, R17, R13 ;  /* 0x0000001112127223 */ /* 0x008fc8000000000d */
[----:B----4-:R-:W-:-:S04]  /*0510*/  FFMA R18, R19, R20, R18 ;  /* 0x0000001413127223 */ /* 0x010fc80000000012 */
[----:B-----5:R-:W-:-:S04]  /*0520*/  FFMA R18, R21, R22, R18 ;  /* 0x0000001615127223 */ /* 0x020fc80000000012 */
[----:B------:R-:W-:-:S04]  /*0530*/  FFMA R18, R23, R24, R18 ;  /* 0x0000001817127223 */ /* 0x000fc80000000012 */
[----:B------:R-:W-:-:S04]  /*0540*/  FFMA R9, R9, R10, R18 ;  /* 0x0000000a09097223 */ /* 0x000fc80000000012 */
[----:B------:R-:W-:-:S04]  /*0550*/  FFMA R12, R12, R11, R9 ;  /* 0x0000000b0c0c7223 */ /* 0x000fc80000000009 */
[----:B------:R-:W-:Y:S01]  /*0560*/  FFMA R15, R25, R26, R12 ;  /* 0x0000001a190f7223 */ /* 0x000fe2000000000c */
[----:B------:R-:W-:Y:S06]  /*0570*/  BRA.U UP1, `(.L_x_2) ;  /* 0xfffffffd011c7547 */ /* 0x000fec000b83ffff */
.L_x_1:
[----:B------:R-:W-:Y:S05]  /*0580*/  BRA.U !UP0, `(.L_x_0) ;  /* 0x0000000508307547 */ /* 0x000fea000b800000 */
[----:B------:R-:W-:Y:S02]  /*0590*/  UISETP.GE.U32.AND UP0, UPT, UR8, 0x8, UPT ;  /* 0x000000080800788c */ /* 0x000fe4000bf06070 */
[----:B------:R-:W-:-:S04]  /*05a0*/  ULOP3.LUT UR5, UR11, 0x7, URZ, 0xc0, !UPT ;  /* 0x000000070b057892 */ /* 0x000fc8000f8ec0ff */
[----:B------:R-:W-:-:S03]  /*05b0*/  UISETP.NE.AND UP1, UPT, UR5, URZ, UPT ;  /* 0x000000ff0500728c */ /* 0x000fc6000bf25270 */
[----:B------:R-:W-:Y:S08]  /*05c0*/  BRA.U !UP0, `(.L_x_3) ;  /* 0x0000000108787547 */ /* 0x000ff0000b800000 */
[----:B------:R-:W1:Y:S01]  /*05d0*/  LDC.64 R2, c[0x0][0x388] ;  /* 0x0000e200ff027b82 */ /* 0x000e620000000a00 */
[----:B------:R-:W-:-:S07]  /*05e0*/  IADD3 R9, PT, PT, R7, R8, RZ ;  /* 0x0000000807097210 */ /* 0x000fce0007ffe0ff */
[----:B------:R-:W2:Y:S01]  /*05f0*/  LDC.64 R4, c[0x0][0x380] ;  /* 0x0000e000ff047b82 */ /* 0x000ea20000000a00 */
[----:B-1----:R-:W-:-:S05]  /*0600*/  IMAD.WIDE R2, R9, 0x4, R2 ;  /* 0x0000000409027825 */ /* 0x002fca00078e0202 */
[----:B0-----:R-:W3:Y:S01]  /*0610*/  LDG.E R10, desc[UR12][R2.64] ;  /* 0x0000000c020a7981 */ /* 0x001ee2000c1e1900 */
[----:B--2---:R-:W-:-:S03]  /*0620*/  IMAD.WIDE.U32 R4, R8, 0x4, R4 ;  /* 0x0000000408047825 */ /* 0x004fc600078e0004 */
[----:B------:R-:W2:Y:S04]  /*0630*/  LDG.E R13, desc[UR12][R2.64+0x4] ;  /* 0x0000040c020d7981 */ /* 0x000ea8000c1e1900 */
[----:B------:R-:W3:Y:S04]  /*0640*/  LDG.E R11, desc[UR12][R4.64] ;  /* 0x0000000c040b7981 */ /* 0x000ee8000c1e1900 */
[----:B------:R-:W2:Y:S04]  /*0650*/  LDG.E R12, desc[UR12][R4.64+0x4] ;  /* 0x0000040c040c7981 */ /* 0x000ea8000c1e1900 */
[----:B------:R-:W4:Y:S04]  /*0660*/  LDG.E R17, desc[UR12][R2.64+0x8] ;  /* 0x0000080c02117981 */ /* 0x000f28000c1e1900 */
        /* <DEDUP_REMOVED lines=11> */
[----:B------:R-:W-:Y:S01]  /*0720*/  IADD3 R8, PT, PT, R8, 0x8, RZ ;  /* 0x0000000808087810 */ /* 0x000fe20007ffe0ff */
[----:B---3--:R-:W-:-:S04]  /*0730*/  FFMA R10, R10, R11, R15 ;  /* 0x0000000b0a0a7223 */ /* 0x008fc8000000000f */
[----:B--2---:R-:W-:-:S04]  /*0740*/  FFMA R10, R13, R12, R10 ;  /* 0x0000000c0d0a7223 */ /* 0x004fc8000000000a */
[----:B----4-:R-:W-:-:S04]  /*0750*/  FFMA R10, R17, R14, R10 ;  /* 0x0000000e110a7223 */ /* 0x010fc8000000000a */
[----:B-----5:R-:W-:-:S04]  /*0760*/  FFMA R10, R19, R16, R10 ;  /* 0x00000010130a7223 */ /* 0x020fc8000000000a */
[----:B------:R-:W-:-:S04]  /*0770*/  FFMA R10, R21, R18, R10 ;  /* 0x00000012150a7223 */ /* 0x000fc8000000000a */
[----:B------:R-:W-:-:S04]  /*0780*/  FFMA R23, R23, R20, R10 ;  /* 0x0000001417177223 */ /* 0x000fc8000000000a */
[----:B------:R-:W-:-:S04]  /*0790*/  FFMA R6, R6, R9, R23 ;  /* 0x0000000906067223 */ /* 0x000fc80000000017 */
[----:B------:R-:W-:-:S07]  /*07a0*/  FFMA R15, R25, R22, R6 ;  /* 0x00000016190f7223 */ /* 0x000fce0000000006 */
.L_x_3:
        /* <DEDUP_REMOVED lines=17> */
[----:B------:R-:W5:Y:S01]  /*08c0*/  LDG.E R14, desc[UR12][R4.64+0xc] ;  /* 0x00000c0c040e7981 */ /* 0x000f62000c1e1900 */
[----:B------:R-:W-:Y:S01]  /*08d0*/  IADD3 R8, PT, PT, R8, 0x4, RZ ;  /* 0x0000000408087810 */ /* 0x000fe20007ffe0ff */
[----:B---3--:R-:W-:-:S04]  /*08e0*/  FFMA R6, R6, R9, R15 ;  /* 0x0000000906067223 */ /* 0x008fc8000000000f */
[----:B--2---:R-:W-:-:S04]  /*08f0*/  FFMA R6, R11, R10, R6 ;  /* 0x0000000a0b067223 */ /* 0x004fc80000000006 */
[----:B----4-:R-:W-:-:S04]  /*0900*/  FFMA R6, R13, R12, R6 ;  /* 0x0000000c0d067223 */ /* 0x010fc80000000006 */
[----:B-----5:R-:W-:-:S07]  /*0910*/  FFMA R15, R17, R14, R6 ;  /* 0x0000000e110f7223 */ /* 0x020fce0000000006 */
.L_x_4:
[----:B------:R-:W-:Y:S05]  /*0920*/  BRA.U !UP1, `(.L_x_0) ;  /* 0x0000000109487547 */ /* 0x000fea000b800000 */
[----:B------:R-:W1:Y:S01]  /*0930*/  LDC.64 R2, c[0x0][0x380] ;  /* 0x0000e000ff027b82 */ /* 0x000e620000000a00 */
[----:B------:R-:W-:Y:S01]  /*0940*/  IADD3 R7, PT, PT, R7, R8, RZ ;  /* 0x0000000807077210 */ /* 0x000fe20007ffe0ff */
[----:B------:R-:W-:-:S06]  /*0950*/  UIADD3 UR4, UPT, UPT, -UR4, URZ, URZ ;  /* 0x000000ff04047290 */ /* 0x000fcc000fffe1ff */
[----:B------:R-:W2:Y:S01]  /*0960*/  LDC.64 R10, c[0x0][0x388] ;  /* 0x0000e200ff0a7b82 */ /* 0x000ea20000000a00 */
[----:B-1----:R-:W-:-:S03]  /*0970*/  IMAD.WIDE.U32 R2, R8, 0x4, R2 ;  /* 0x0000000408027825 */ /* 0x002fc600078e0002 */
[----:B------:R-:W-:Y:S02]  /*0980*/  MOV R6, R2 ;  /* 0x0000000200067202 */ /* 0x000fe40000000f00 */
[----:B------:R-:W-:-:S07]  /*0990*/  MOV R5, R3 ;  /* 0x0000000300057202 */ /* 0x000fce0000000f00 */
.L_x_5:
[----:B--2---:R-:W-:Y:S01]  /*09a0*/  IMAD.WIDE R2, R7, 0x4, R10 ;  /* 0x0000000407027825 */ /* 0x004fe200078e020a */
[----:B------:R-:W-:-:S05]  /*09b0*/  MOV R4, R6 ;  /* 0x0000000600047202 */ /* 0x000fca0000000f00 */
[----:B0-----:R-:W2:Y:S04]  /*09c0*/  LDG.E R2, desc[UR12][R2.64] ;  /* 0x0000000c02027981 */ /* 0x001ea8000c1e1900 */
[----:B------:R0:W2:Y:S01]  /*09d0*/  LDG.E R4, desc[UR12][R4.64] ;  /* 0x0000000c04047981 */ /* 0x0000a2000c1e1900 */
[----:B------:R-:W-:Y:S01]  /*09e0*/  UIADD3 UR4, UPT, UPT, UR4, 0x1, URZ ;  /* 0x0000000104047890 */ /* 0x000fe2000fffe0ff */
[----:B------:R-:W-:Y:S02]  /*09f0*/  IADD3 R6, P0, PT, R6, 0x4, RZ ;  /* 0x0000000406067810 */ /* 0x000fe40007f1e0ff */
[----:B------:R-:W-:Y:S01]  /*0a00*/  IADD3 R7, PT, PT, R7, 0x1, RZ ;  /* 0x0000000107077810 */ /* 0x000fe20007ffe0ff */
[----:B------:R-:W-:Y:S01]  /*0a10*/  UISETP.NE.AND UP0, UPT, UR4, URZ, UPT ;  /* 0x000000ff0400728c */ /* 0x000fe2000bf05270 */
[----:B0-----:R-:W-:Y:S01]  /*0a20*/  IADD3.X R5, PT, PT, RZ, R5, RZ, P0, !PT ;  /* 0x00000005ff057210 */ /* 0x001fe200007fe4ff */
[----:B--2---:R-:W-:-:S07]  /*0a30*/  FFMA R15, R2, R4, R15 ;  /* 0x00000004020f7223 */ /* 0x004fce000000000f */
[----:B------:R-:W-:Y:S05]  /*0a40*/  BRA.U UP0, `(.L_x_5) ;  /* 0xfffffffd00d47547 */ /* 0x000fea000b83ffff */
.L_x_0:
[----:B------:R-:W1:Y:S02]  /*0a50*/  LDC.64 R2, c[0x0][0x390] ;  /* 0x0000e400ff027b82 */ /* 0x000e640000000a00 */
[----:B-1----:R-:W-:-:S05]  /*0a60*/  IMAD.WIDE R2, R0, 0x4, R2 ;  /* 0x0000000400027825 */ /* 0x002fca00078e0202 */
[----:B0-----:R-:W-:Y:S01]  /*0a70*/  STG.E desc[UR12][R2.64], R15 ;  /* 0x0000000f02007986 */ /* 0x001fe2000c10190c */
[----:B------:R-:W-:Y:S05]  /*0a80*/  EXIT ;  /* 0x000000000000794d */ /* 0x000fea0003800000 */
.L_x_6:
[----:B------:R-:W-:-:S00]  /*0a90*/  BRA `(.L_x_6) ;  /* 0xfffffffc00fc7947 */ /* 0x000fc0000383ffff */
[----:B------:R-:W-:-:S00]  /*0aa0*/  NOP ;  /* 0x0000000000007918 */ /* 0x000fc00000000000 */
        /* <DEDUP_REMOVED lines=13> */
.L_x_7:


//--------------------- .nv.shared.reserved.0     --------------------------
	.section	.nv.shared.reserved.0,"aw",@nobits
	.weak		__nv_reservedSMEM_offset_0_alias
	.size		__nv_reservedSMEM_offset_0_alias, 0, 64
	.other		__nv_reservedSMEM_offset_0_alias,@"STO_CUDA_RESERVED_SHARED STV_DEFAULT"
__nv_reservedSMEM_offset_0_alias:
	.zero		0
	.zero		64


//--------------------- .nv.constant0._Z26MatrixMultiplyKernelDevicePfS_S_i --------------------------
	.section	.nv.constant0._Z26MatrixMultiplyKernelDevicePfS_S_i,"a",@progbits
	.sectionflags	@""
	.align	4
.nv.constant0._Z26MatrixMultiplyKernelDevicePfS_S_i:
	.zero		924


//--------------------- SYMBOLS --------------------------

	.type		.nv.reservedSmem.offset0,@object
	.size		.nv.reservedSmem.offset0,0x4
